	.headerflags	@"EF_CUDA_TEXMODE_UNIFIED EF_CUDA_64BIT_ADDRESS EF_CUDA_ACCELERATORS EF_CUDA_SM90 EF_CUDA_VIRTUAL_SM(EF_CUDA_SM90)"
	.elftype	@"ET_EXEC"


//--------------------- .nv.info                  --------------------------
	.section	.nv.info,"",@"SHT_CUDA_INFO"
	.align	4


	//----- nvinfo : EIATTR_REGCOUNT
	.align		4
        /*0000*/ 	.byte	0x04, 0x2f
        /*0002*/ 	.short	(.L_1 - .L_0)
	.align		4
.L_0:
        /*0004*/ 	.word	index@(triton_poi_fused_index_put_lift_fresh_0)
        /*0008*/ 	.word	0x0000000a


	//----- nvinfo : EIATTR_MIN_STACK_SIZE
	.align		4
.L_1:
        /*000c*/ 	.byte	0x04, 0x12
        /*000e*/ 	.short	(.L_3 - .L_2)
	.align		4
.L_2:
        /*0010*/ 	.word	index@(triton_poi_fused_index_put_lift_fresh_0)
        /*0014*/ 	.word	0x00000000


	//----- nvinfo : EIATTR_FRAME_SIZE
	.align		4
.L_3:
        /*0018*/ 	.byte	0x04, 0x11
        /*001a*/ 	.short	(.L_5 - .L_4)
	.align		4
.L_4:
        /*001c*/ 	.word	index@(triton_poi_fused_index_put_lift_fresh_0)
        /*0020*/ 	.word	0x00000000


	//----- nvinfo : EIATTR_MIN_STACK_SIZE
	.align		4
.L_5:
        /*0024*/ 	.byte	0x04, 0x12
        /*0026*/ 	.short	(.L_7 - .L_6)
	.align		4
.L_6:
        /*0028*/ 	.word	index@(triton_poi_fused_index_put_lift_fresh_0)
        /*002c*/ 	.word	0x00000000
.L_7:


//--------------------- .nv.info.triton_poi_fused_index_put_lift_fresh_0 --------------------------
	.section	.nv.info.triton_poi_fused_index_put_lift_fresh_0,"",@"SHT_CUDA_INFO"
	.sectionflags	@""
	.align	4


	//----- nvinfo : EIATTR_CUDA_API_VERSION
	.align		4
        /*0000*/ 	.byte	0x04, 0x37
        /*0002*/ 	.short	(.L_9 - .L_8)
.L_8:
        /*0004*/ 	.word	0x0000007c


	//----- nvinfo : EIATTR_KPARAM_INFO
	.align		4
.L_9:
        /*0008*/ 	.byte	0x04, 0x17
        /*000a*/ 	.short	(.L_11 - .L_10)
.L_10:
        /*000c*/ 	.word	0x00000000
        /*0010*/ 	.short	0x0002
        /*0012*/ 	.short	0x0010
        /*0014*/ 	.byte	0x00, 0xf0, 0x11, 0x00


	//----- nvinfo : EIATTR_KPARAM_INFO
	.align		4
.L_11:
        /*0018*/ 	.byte	0x04, 0x17
        /*001a*/ 	.short	(.L_13 - .L_12)
.L_12:
        /*001c*/ 	.word	0x00000000
        /*0020*/ 	.short	0x0001
        /*0022*/ 	.short	0x0008
        /*0024*/ 	.byte	0x00, 0xf4, 0x21, 0x00


	//----- nvinfo : EIATTR_KPARAM_INFO
	.align		4
.L_13:
        /*0028*/ 	.byte	0x04, 0x17
        /*002a*/ 	.short	(.L_15 - .L_14)
.L_14:
        /*002c*/ 	.word	0x00000000
        /*0030*/ 	.short	0x0000
        /*0032*/ 	.short	0x0000
        /*0034*/ 	.byte	0x00, 0xf4, 0x21, 0x00


	//----- nvinfo : EIATTR_SPARSE_MMA_MASK
	.align		4
.L_15:
        /*0038*/ 	.byte	0x03, 0x50
        /*003a*/ 	.short	0x0000


	//----- nvinfo : EIATTR_MAXREG_COUNT
	.align		4
        /*003c*/ 	.byte	0x03, 0x1b
        /*003e*/ 	.short	0x00ff


	//----- nvinfo : EIATTR_EXIT_INSTR_OFFSETS
	.align		4
        /*0040*/ 	.byte	0x04, 0x1c
        /*0042*/ 	.short	(.L_17 - .L_16)


	//   ....[0]....
.L_16:
        /*0044*/ 	.word	0x00000110


	//   ....[1]....
        /*0048*/ 	.word	0x00000130


	//----- nvinfo : EIATTR_REQNTID
	.align		4
.L_17:
        /*004c*/ 	.byte	0x04, 0x10
        /*004e*/ 	.short	(.L_19 - .L_18)
.L_18:
        /*0050*/ 	.word	0x00000020
        /*0054*/ 	.word	0x00000001
        /*0058*/ 	.word	0x00000001


	//----- nvinfo : EIATTR_CRS_STACK_SIZE
	.align		4
.L_19:
        /*005c*/ 	.byte	0x04, 0x1e
        /*005e*/ 	.short	(.L_21 - .L_20)
.L_20:
        /*0060*/ 	.word	0x00000000


	//----- nvinfo : EIATTR_CBANK_PARAM_SIZE
	.align		4
.L_21:
        /*0064*/ 	.byte	0x03, 0x19
        /*0066*/ 	.short	0x0014


	//----- nvinfo : EIATTR_PARAM_CBANK
	.align		4
        /*0068*/ 	.byte	0x04, 0x0a
        /*006a*/ 	.short	(.L_23 - .L_22)
	.align		4
.L_22:
        /*006c*/ 	.word	index@(.nv.constant0.triton_poi_fused_index_put_lift_fresh_0)
        /*0070*/ 	.short	0x0210
        /*0072*/ 	.short	0x0014


	//----- nvinfo : EIATTR_SW_WAR
	.align		4
.L_23:
        /*0074*/ 	.byte	0x04, 0x36
        /*0076*/ 	.short	(.L_25 - .L_24)
.L_24:
        /*0078*/ 	.word	0x00000008
.L_25:


//--------------------- .nv.callgraph             --------------------------
	.section	.nv.callgraph,"",@"SHT_CUDA_CALLGRAPH"
	.align	4
	.sectionentsize	8
	.align		4
        /*0000*/ 	.word	0x00000000
	.align		4
        /*0004*/ 	.word	0xffffffff
	.align		4
        /*0008*/ 	.word	0x00000000
	.align		4
        /*000c*/ 	.word	0xfffffffe
	.align		4
        /*0010*/ 	.word	0x00000000
	.align		4
        /*0014*/ 	.word	0xfffffffd
	.align		4
        /*0018*/ 	.word	0x00000000
	.align		4
        /*001c*/ 	.word	0xfffffffc


//--------------------- .text.triton_poi_fused_index_put_lift_fresh_0 --------------------------
	.section	.text.triton_poi_fused_index_put_lift_fresh_0,"ax",@progbits
	.align	128
        .global         triton_poi_fused_index_put_lift_fresh_0
        .type           triton_poi_fused_index_put_lift_fresh_0,@function
        .size           triton_poi_fused_index_put_lift_fresh_0,(.L_x_3 - triton_poi_fused_index_put_lift_fresh_0)
        .other          triton_poi_fused_index_put_lift_fresh_0,@"STO_CUDA_ENTRY STV_DEFAULT"
triton_poi_fused_index_put_lift_fresh_0:
.text.triton_poi_fused_index_put_lift_fresh_0:
[----:B------:R-:W0:Y:S02]  /*0000*/  LDC R1, c[0x0][0x28] ;  /* 0x00000a00ff017b82 */ /* 0x000e240000000800 */
[----:B------:R-:W1:Y:S01]  /*0010*/  S2R R0, SR_TID.X ;  /* 0x0000000000007919 */ /* 0x000e620000002100 */
[----:B------:R-:W2:Y:S01]  /*0020*/  LDC.64 R4, c[0x0][0x218] ;  /* 0x00008600ff047b82 */ /* 0x000ea20000000a00 */
[----:B------:R-:W-:Y:S01]  /*0030*/  ULDC.64 UR4, c[0x0][0x208] ;  /* 0x0000820000047ab9 */ /* 0x000fe20000000a00 */
[----:B------:R-:W-:Y:S01]  /*0040*/  BSSY B0, `(.L_x_0) ;  /* 0x000000c000007945 */ /* 0x000fe20003800000 */
[----:B------:R-:W3:Y:S01]  /*0050*/  S2R R7, SR_CTAID.X ;  /* 0x0000000000077919 */ /* 0x000ee20000002500 */
[----:B------:R-:W-:Y:S01]  /*0060*/  CS2R R2, SRZ ;  /* 0x0000000000027805 */ /* 0x000fe2000001ff00 */
[----:B-1----:R-:W-:-:S05]  /*0070*/  IMAD.SHL.U32 R0, R0, 0x2, RZ ;  /* 0x0000000200007824 */ /* 0x002fca00078e00ff */
[----:B------:R-:W-:-:S04]  /*0080*/  LOP3.LUT R0, R0, 0x3e, RZ, 0xc0, !PT ;  /* 0x0000003e00007812 */ /* 0x000fc800078ec0ff */
[----:B---3--:R-:W-:-:S04]  /*0090*/  LEA R7, R7, R0, 0x6 ;  /* 0x0000000007077211 */ /* 0x008fc800078e30ff */
[C---:B------:R-:W-:Y:S01]  /*00a0*/  ISETP.GE.AND P0, PT, R7.reuse, 0x40, PT ;  /* 0x000000400700780c */ /* 0x040fe20003f06270 */
[----:B--2---:R-:W-:-:S12]  /*00b0*/  IMAD.WIDE R4, R7, 0x4, R4 ;  /* 0x0000000407047825 */ /* 0x004fd800078e0204 */
[----:B------:R-:W-:Y:S05]  /*00c0*/  @P0 BRA `(.L_x_1) ;  /* 0x00000000000c0947 */ /* 0x000fea0003800000 */
[----:B------:R-:W1:Y:S02]  /*00d0*/  LDC.64 R2, c[0x0][0x210] ;  /* 0x00008400ff027b82 */ /* 0x000e640000000a00 */
[----:B-1----:R-:W-:-:S06]  /*00e0*/  IMAD.WIDE R2, R7, 0x4, R2 ;  /* 0x0000000407027825 */ /* 0x002fcc00078e0202 */
[----:B------:R-:W5:Y:S02]  /*00f0*/  LDG.E.64 R2, desc[UR4][R2.64] ;  /* 0x0000000402027981 */ /* 0x000f64000c1e1b00 */
.L_x_1:
[----:B------:R-:W-:Y:S05]  /*0100*/  BSYNC B0 ;  /* 0x0000000000007941 */ /* 0x000fea0003800000 */
.L_x_0:
[----:B------:R-:W-:Y:S05]  /*0110*/  @P0 EXIT ;  /* 0x000000000000094d */ /* 0x000fea0003800000 */
[----:B-----5:R-:W-:Y:S01]  /*0120*/  STG.E.64 desc[UR4][R4.64], R2 ;  /* 0x0000000204007986 */ /* 0x020fe2000c101b04 */
[----:B------:R-:W-:Y:S05]  /*0130*/  EXIT ;  /* 0x000000000000794d */ /* 0x000fea0003800000 */
.L_x_2:
[----:B------:R-:W-:-:S00]  /*0140*/  BRA `(.L_x_2) ;  /* 0xfffffffc00fc7947 */ /* 0x000fc0000383ffff */
[----:B------:R-:W-:-:S00]  /*0150*/  NOP ;  /* 0x0000000000007918 */ /* 0x000fc00000000000 */
        /* <DEDUP_REMOVED lines=10> */
.L_x_3:


//--------------------- .nv.constant0.triton_poi_fused_index_put_lift_fresh_0 --------------------------
	.section	.nv.constant0.triton_poi_fused_index_put_lift_fresh_0,"a",@progbits
	.sectionflags	@""
	.align	4
.nv.constant0.triton_poi_fused_index_put_lift_fresh_0:
	.zero		548
